//
// Generated by NVIDIA NVVM Compiler
//
// Compiler Build ID: CL-36424714
// Cuda compilation tools, release 13.0, V13.0.88
// Based on NVVM 20.0.0
//

.version 9.0
.target sm_100
.address_size 64

	// .globl	_Z13column_reducePfS_iii
.extern .shared .align 16 .b8 sdata[];

.visible .entry _Z13column_reducePfS_iii(
	.param .u64 .ptr .align 1 _Z13column_reducePfS_iii_param_0,
	.param .u64 .ptr .align 1 _Z13column_reducePfS_iii_param_1,
	.param .u32 _Z13column_reducePfS_iii_param_2,
	.param .u32 _Z13column_reducePfS_iii_param_3,
	.param .u32 _Z13column_reducePfS_iii_param_4
)
{
	.reg .pred 	%p<8>;
	.reg .b32 	%r<35>;
	.reg .b32 	%f<6>;
	.reg .b64 	%rd<9>;

	ld.param.u64 	%rd1, [_Z13column_reducePfS_iii_param_0];
	ld.param.u64 	%rd2, [_Z13column_reducePfS_iii_param_1];
	ld.param.u32 	%r11, [_Z13column_reducePfS_iii_param_2];
	ld.param.u32 	%r12, [_Z13column_reducePfS_iii_param_3];
	ld.param.u32 	%r13, [_Z13column_reducePfS_iii_param_4];
	mov.u32 	%r1, %tid.x;
	mov.u32 	%r2, %ctaid.x;
	div.u32 	%r14, %r2, %r13;
	mul.lo.s32 	%r15, %r14, %r13;
	sub.s32 	%r16, %r2, %r15;
	add.s32 	%r17, %r13, -1;
	setp.eq.s32 	%p1, %r16, %r17;
	shl.b32 	%r18, %r13, 10;
	sub.s32 	%r19, %r12, %r18;
	add.s32 	%r20, %r19, 1024;
	mov.u32 	%r21, %ntid.x;
	selp.b32 	%r3, %r20, %r21, %p1;
	shl.b32 	%r22, %r16, 10;
	or.b32  	%r23, %r22, %r1;
	mad.lo.s32 	%r4, %r14, %r12, %r23;
	mul.lo.s32 	%r24, %r12, %r11;
	setp.ge.u32 	%p2, %r4, %r24;
	shl.b32 	%r25, %r1, 2;
	mov.u32 	%r26, sdata;
	add.s32 	%r5, %r26, %r25;
	@%p2 bra 	$L__BB0_2;
	cvta.to.global.u64 	%rd3, %rd1;
	mul.wide.u32 	%rd4, %r4, 4;
	add.s64 	%rd5, %rd3, %rd4;
	ld.global.f32 	%f1, [%rd5];
	st.shared.f32 	[%r5], %f1;
$L__BB0_2:
	bar.sync 	0;
	setp.ge.u32 	%p3, %r1, %r3;
	@%p3 bra 	$L__BB0_10;
	add.s32 	%r33, %r1, 1;
	setp.ge.u32 	%p4, %r33, %r3;
	@%p4 bra 	$L__BB0_8;
	mov.b32 	%r34, 1;
$L__BB0_5:
	shl.b32 	%r34, %r34, 1;
	add.s32 	%r28, %r34, -1;
	and.b32  	%r29, %r28, %r1;
	setp.ne.s32 	%p5, %r29, 0;
	@%p5 bra 	$L__BB0_7;
	shl.b32 	%r30, %r33, 2;
	add.s32 	%r32, %r26, %r30;
	ld.shared.f32 	%f2, [%r32];
	ld.shared.f32 	%f3, [%r5];
	add.f32 	%f4, %f2, %f3;
	st.shared.f32 	[%r5], %f4;
$L__BB0_7:
	bar.sync 	0;
	add.s32 	%r33, %r34, %r1;
	setp.lt.u32 	%p6, %r33, %r3;
	@%p6 bra 	$L__BB0_5;
$L__BB0_8:
	setp.ne.s32 	%p7, %r1, 0;
	@%p7 bra 	$L__BB0_10;
	ld.shared.f32 	%f5, [sdata];
	cvta.to.global.u64 	%rd6, %rd2;
	mul.wide.u32 	%rd7, %r2, 4;
	add.s64 	%rd8, %rd6, %rd7;
	st.global.f32 	[%rd8], %f5;
$L__BB0_10:
	ret;

}


// ===== COMPILED SASS (sm_100) =====

	.target	sm_100

	.elftype	@"ET_EXEC"


//--------------------- .note.nv.tkinfo           --------------------------
	.section	.note.nv.tkinfo,"",@"SHT_NOTE"
	.sectionflags	@"SHF_NOTE_NV_TKINFO"
	.tkinfo
        /*0018*/ 	.word	0x00000002
        /*0030*/ 	.string	""
        /*0030*/ 	.string	"ptxas"
        /*0030*/ 	.string	"Cuda compilation tools, release 13.0, V13.0.88"
        /*0030*/ 	.string	"Build cuda_13.0.r13.0/compiler.36424714_0"
        /*0030*/ 	.string	"-arch sm_100 -m 64 "



//--------------------- .note.nv.cuinfo           --------------------------
	.section	.note.nv.cuinfo,"",@"SHT_NOTE"
	.sectionflags	@"SHF_NOTE_NV_CUINFO"
        /*0018*/ 	.short	0x0002
        /*001a*/ 	.short	0x0064
        /*001c*/ 	.short	0x0082
	.zero		2


//--------------------- .nv.info                  --------------------------
	.section	.nv.info,"",@"SHT_CUDA_INFO"
	.align	4


	//----- nvinfo : EIATTR_REGCOUNT
	.align		4
        /*0000*/ 	.byte	0x04, 0x2f
        /*0002*/ 	.short	(.L_1 - .L_0)
	.align		4
.L_0:
        /*0004*/ 	.word	index@(_Z13column_reducePfS_iii)
        /*0008*/ 	.word	0x0000000e


	//----- nvinfo : EIATTR_FRAME_SIZE
	.align		4
.L_1:
        /*000c*/ 	.byte	0x04, 0x11
        /*000e*/ 	.short	(.L_3 - .L_2)
	.align		4
.L_2:
        /*0010*/ 	.word	index@(_Z13column_reducePfS_iii)
        /*0014*/ 	.word	0x00000000


	//----- nvinfo : EIATTR_MIN_STACK_SIZE
	.align		4
.L_3:
        /*0018*/ 	.byte	0x04, 0x12
        /*001a*/ 	.short	(.L_5 - .L_4)
	.align		4
.L_4:
        /*001c*/ 	.word	index@(_Z13column_reducePfS_iii)
        /*0020*/ 	.word	0x00000000
.L_5:


//--------------------- .nv.compat                --------------------------
	.section	.nv.compat,"",@"SHT_CUDA_COMPAT_INFO"
	.align	4
        /*0000*/ 	.byte	0x02, 0x09, 0x00, 0x00, 0x02, 0x02, 0x01, 0x00, 0x02, 0x05, 0x05, 0x00, 0x03, 0x07, 0x01, 0x01
        /*0010*/ 	.byte	0x02, 0x03, 0x00, 0x00, 0x02, 0x06, 0x01, 0x00, 0x04, 0x0b, 0x08, 0x00, 0x09, 0x00, 0x00, 0x00
        /*0020*/ 	.byte	0x00, 0x00, 0x00, 0x00


//--------------------- .nv.info._Z13column_reducePfS_iii --------------------------
	.section	.nv.info._Z13column_reducePfS_iii,"",@"SHT_CUDA_INFO"
	.sectionflags	@""
	.align	4


	//----- nvinfo : EIATTR_CUDA_API_VERSION
	.align		4
        /*0000*/ 	.byte	0x04, 0x37
        /*0002*/ 	.short	(.L_7 - .L_6)
.L_6:
        /*0004*/ 	.word	0x00000082


	//----- nvinfo : EIATTR_KPARAM_INFO
	.align		4
.L_7:
        /*0008*/ 	.byte	0x04, 0x17
        /*000a*/ 	.short	(.L_9 - .L_8)
.L_8:
        /*000c*/ 	.word	0x00000000
        /*0010*/ 	.short	0x0004
        /*0012*/ 	.short	0x0018
        /*0014*/ 	.byte	0x00, 0xf0, 0x11, 0x00


	//----- nvinfo : EIATTR_KPARAM_INFO
	.align		4
.L_9:
        /*0018*/ 	.byte	0x04, 0x17
        /*001a*/ 	.short	(.L_11 - .L_10)
.L_10:
        /*001c*/ 	.word	0x00000000
        /*0020*/ 	.short	0x0003
        /*0022*/ 	.short	0x0014
        /*0024*/ 	.byte	0x00, 0xf0, 0x11, 0x00


	//----- nvinfo : EIATTR_KPARAM_INFO
	.align		4
.L_11:
        /*0028*/ 	.byte	0x04, 0x17
        /*002a*/ 	.short	(.L_13 - .L_12)
.L_12:
        /*002c*/ 	.word	0x00000000
        /*0030*/ 	.short	0x0002
        /*0032*/ 	.short	0x0010
        /*0034*/ 	.byte	0x00, 0xf0, 0x11, 0x00


	//----- nvinfo : EIATTR_KPARAM_INFO
	.align		4
.L_13:
        /*0038*/ 	.byte	0x04, 0x17
        /*003a*/ 	.short	(.L_15 - .L_14)
.L_14:
        /*003c*/ 	.word	0x00000000
        /*0040*/ 	.short	0x0001
        /*0042*/ 	.short	0x0008
        /*0044*/ 	.byte	0x00, 0xf5, 0x21, 0x00


	//----- nvinfo : EIATTR_KPARAM_INFO
	.align		4
.L_15:
        /*0048*/ 	.byte	0x04, 0x17
        /*004a*/ 	.short	(.L_17 - .L_16)
.L_16:
        /*004c*/ 	.word	0x00000000
        /*0050*/ 	.short	0x0000
        /*0052*/ 	.short	0x0000
        /*0054*/ 	.byte	0x00, 0xf5, 0x21, 0x00


	//----- nvinfo : EIATTR_SPARSE_MMA_MASK
	.align		4
.L_17:
        /*0058*/ 	.byte	0x03, 0x50
        /*005a*/ 	.short	0x0000


	//----- nvinfo : EIATTR_MAXREG_COUNT
	.align		4
        /*005c*/ 	.byte	0x03, 0x1b
        /*005e*/ 	.short	0x00ff


	//----- nvinfo : EIATTR_NUM_BARRIERS
	.align		4
        /*0060*/ 	.byte	0x02, 0x4c
        /*0062*/ 	.byte	0x01
	.zero		1


	//----- nvinfo : EIATTR_MERCURY_ISA_VERSION
	.align		4
        /*0064*/ 	.byte	0x03, 0x5f
        /*0066*/ 	.short	0x0101


	//----- nvinfo : EIATTR_VRC_CTA_INIT_COUNT
	.align		4
        /*0068*/ 	.byte	0x02, 0x4a
	.zero		1
	.zero		1


	//----- nvinfo : EIATTR_EXIT_INSTR_OFFSETS
	.align		4
        /*006c*/ 	.byte	0x04, 0x1c
        /*006e*/ 	.short	(.L_19 - .L_18)


	//   ....[0]....
.L_18:
        /*0070*/ 	.word	0x000002f0


	//   ....[1]....
        /*0074*/ 	.word	0x00000420


	//   ....[2]....
        /*0078*/ 	.word	0x000004a0


	//----- nvinfo : EIATTR_CRS_STACK_SIZE
	.align		4
.L_19:
        /*007c*/ 	.byte	0x04, 0x1e
        /*007e*/ 	.short	(.L_21 - .L_20)
.L_20:
        /*0080*/ 	.word	0x00000000


	//----- nvinfo : EIATTR_CBANK_PARAM_SIZE
	.align		4
.L_21:
        /*0084*/ 	.byte	0x03, 0x19
        /*0086*/ 	.short	0x001c


	//----- nvinfo : EIATTR_PARAM_CBANK
	.align		4
        /*0088*/ 	.byte	0x04, 0x0a
        /*008a*/ 	.short	(.L_23 - .L_22)
	.align		4
.L_22:
        /*008c*/ 	.word	index@(.nv.constant0._Z13column_reducePfS_iii)
        /*0090*/ 	.short	0x0380
        /*0092*/ 	.short	0x001c


	//----- nvinfo : EIATTR_SW_WAR
	.align		4
.L_23:
        /*0094*/ 	.byte	0x04, 0x36
        /*0096*/ 	.short	(.L_25 - .L_24)
.L_24:
        /*0098*/ 	.word	0x00000008
.L_25:


//--------------------- .nv.callgraph             --------------------------
	.section	.nv.callgraph,"",@"SHT_CUDA_CALLGRAPH"
	.align	4
	.sectionentsize	8
	.align		4
        /*0000*/ 	.word	0x00000000
	.align		4
        /*0004*/ 	.word	0xffffffff
	.align		4
        /*0008*/ 	.word	0x00000000
	.align		4
        /*000c*/ 	.word	0xfffffffe
	.align		4
        /*0010*/ 	.word	0x00000000
	.align		4
        /*0014*/ 	.word	0xfffffffd
	.align		4
        /*0018*/ 	.word	0x00000000
	.align		4
        /*001c*/ 	.word	0xfffffffc


//--------------------- .text._Z13column_reducePfS_iii --------------------------
	.section	.text._Z13column_reducePfS_iii,"ax",@progbits
	.align	128
        .global         _Z13column_reducePfS_iii
        .type           _Z13column_reducePfS_iii,@function
        .size           _Z13column_reducePfS_iii,(.L_x_3 - _Z13column_reducePfS_iii)
        .other          _Z13column_reducePfS_iii,@"STO_CUDA_ENTRY STV_DEFAULT"
_Z13column_reducePfS_iii:
.text._Z13column_reducePfS_iii:
[----:B------:R-:W-:Y:S01]  /*0000*/  LDC R1, c[0x0][0x37c] ;  /* 0x0000df00ff017b82 */ /* 0x000fe20000000800 */
[----:B------:R-:W0:Y:S01]  /*0010*/  LDCU UR5, c[0x0][0x398] ;  /* 0x00007300ff0577ac */ /* 0x000e220008000800 */
[----:B------:R-:W1:Y:S06]  /*0020*/  S2R R0, SR_CTAID.X ;  /* 0x0000000000007919 */ /* 0x000e6c0000002500 */
[----:B------:R-:W2:Y:S01]  /*0030*/  LDC.64 R10, c[0x0][0x390] ;  /* 0x0000e400ff0a7b82 */ /* 0x000ea20000000a00 */
[----:B------:R-:W3:Y:S01]  /*0040*/  LDCU.64 UR8, c[0x0][0x358] ;  /* 0x00006b00ff0877ac */ /* 0x000ee20008000a00 */
[----:B------:R-:W4:Y:S01]  /*0050*/  S2R R9, SR_TID.X ;  /* 0x0000000000097919 */ /* 0x000f220000002100 */
[----:B0-----:R-:W0:Y:S01]  /*0060*/  I2F.U32.RP R4, UR5 ;  /* 0x0000000500047d06 */ /* 0x001e220008209000 */
[----:B------:R-:W-:Y:S01]  /*0070*/  ISETP.NE.U32.AND P2, PT, RZ, UR5, PT ;  /* 0x00000005ff007c0c */ /* 0x000fe2000bf45070 */
[----:B--2---:R-:W-:-:S06]  /*0080*/  IMAD R8, R11, R10, RZ ;  /* 0x0000000a0b087224 */ /* 0x004fcc00078e02ff */
[----:B0-----:R-:W0:Y:S02]  /*0090*/  MUFU.RCP R4, R4 ;  /* 0x0000000400047308 */ /* 0x001e240000001000 */
[----:B0-----:R-:W-:-:S06]  /*00a0*/  VIADD R2, R4, 0xffffffe ;  /* 0x0ffffffe04027836 */ /* 0x001fcc0000000000 */
[----:B------:R0:W2:Y:S02]  /*00b0*/  F2I.FTZ.U32.TRUNC.NTZ R3, R2 ;  /* 0x0000000200037305 */ /* 0x0000a4000021f000 */
[----:B0-----:R-:W-:Y:S02]  /*00c0*/  HFMA2 R2, -RZ, RZ, 0, 0 ;  /* 0x00000000ff027431 */ /* 0x001fe400000001ff */
[----:B--2---:R-:W-:-:S04]  /*00d0*/  IMAD.MOV R5, RZ, RZ, -R3 ;  /* 0x000000ffff057224 */ /* 0x004fc800078e0a03 */
[----:B------:R-:W-:-:S04]  /*00e0*/  IMAD R5, R5, UR5, RZ ;  /* 0x0000000505057c24 */ /* 0x000fc8000f8e02ff */
[----:B------:R-:W-:-:S06]  /*00f0*/  IMAD.HI.U32 R3, R3, R5, R2 ;  /* 0x0000000503037227 */ /* 0x000fcc00078e0002 */
[----:B-1----:R-:W-:-:S04]  /*0100*/  IMAD.HI.U32 R6, R3, R0, RZ ;  /* 0x0000000003067227 */ /* 0x002fc800078e00ff */
[----:B------:R-:W-:-:S04]  /*0110*/  IMAD.MOV R3, RZ, RZ, -R6 ;  /* 0x000000ffff037224 */ /* 0x000fc800078e0a06 */
[----:B------:R-:W-:-:S05]  /*0120*/  IMAD R3, R3, UR5, R0 ;  /* 0x0000000503037c24 */ /* 0x000fca000f8e0200 */
[----:B------:R-:W-:-:S13]  /*0130*/  ISETP.GE.U32.AND P0, PT, R3, UR5, PT ;  /* 0x0000000503007c0c */ /* 0x000fda000bf06070 */
[----:B------:R-:W-:Y:S01]  /*0140*/  @P0 IADD3 R3, PT, PT, R3, -UR5, RZ ;  /* 0x8000000503030c10 */ /* 0x000fe2000fffe0ff */
[----:B------:R-:W-:-:S03]  /*0150*/  @P0 VIADD R6, R6, 0x1 ;  /* 0x0000000106060836 */ /* 0x000fc60000000000 */
[----:B------:R-:W-:-:S13]  /*0160*/  ISETP.GE.U32.AND P1, PT, R3, UR5, PT ;  /* 0x0000000503007c0c */ /* 0x000fda000bf26070 */
[----:B------:R-:W-:Y:S02]  /*0170*/  @P1 IADD3 R6, PT, PT, R6, 0x1, RZ ;  /* 0x0000000106061810 */ /* 0x000fe40007ffe0ff */
[----:B------:R-:W-:-:S05]  /*0180*/  @!P2 LOP3.LUT R6, RZ, UR5, RZ, 0x33, !PT ;  /* 0x00000005ff06ac12 */ /* 0x000fca000f8e33ff */
[----:B------:R-:W-:-:S04]  /*0190*/  IMAD.MOV R3, RZ, RZ, -R6 ;  /* 0x000000ffff037224 */ /* 0x000fc800078e0a06 */
[----:B------:R-:W-:-:S05]  /*01a0*/  IMAD R4, R3, UR5, R0 ;  /* 0x0000000503047c24 */ /* 0x000fca000f8e0200 */
[----:B------:R-:W-:-:S04]  /*01b0*/  SHF.L.U32 R2, R4, 0xa, RZ ;  /* 0x0000000a04027819 */ /* 0x000fc800000006ff */
[----:B----4-:R-:W-:-:S05]  /*01c0*/  LOP3.LUT R2, R2, R9, RZ, 0xfc, !PT ;  /* 0x0000000902027212 */ /* 0x010fca00078efcff */
[----:B------:R-:W-:-:S05]  /*01d0*/  IMAD R5, R6, R11, R2 ;  /* 0x0000000b06057224 */ /* 0x000fca00078e0202 */
[----:B------:R-:W-:-:S13]  /*01e0*/  ISETP.GE.U32.AND P1, PT, R5, R8, PT ;  /* 0x000000080500720c */ /* 0x000fda0003f26070 */
[----:B------:R-:W0:Y:S02]  /*01f0*/  @!P1 LDC.64 R2, c[0x0][0x380] ;  /* 0x0000e000ff029b82 */ /* 0x000e240000000a00 */
[----:B0-----:R-:W-:-:S06]  /*0200*/  @!P1 IMAD.WIDE.U32 R2, R5, 0x4, R2 ;  /* 0x0000000405029825 */ /* 0x001fcc00078e0002 */
[----:B---3--:R0:W2:Y:S01]  /*0210*/  @!P1 LDG.E R3, desc[UR8][R2.64] ;  /* 0x0000000802039981 */ /* 0x0080a2000c1e1900 */
[----:B------:R-:W-:-:S06]  /*0220*/  UIADD3 UR4, UPT, UPT, UR5, -0x1, URZ ;  /* 0xffffffff05047890 */ /* 0x000fcc000fffe0ff */
[----:B------:R-:W-:Y:S01]  /*0230*/  ISETP.NE.AND P0, PT, R4, UR4, PT ;  /* 0x0000000404007c0c */ /* 0x000fe2000bf05270 */
[----:B------:R-:W-:Y:S01]  /*0240*/  IMAD R4, RZ, RZ, -UR5 ;  /* 0x80000005ff047e24 */ /* 0x000fe2000f8e02ff */
[----:B------:R-:W1:Y:S01]  /*0250*/  S2UR UR5, SR_CgaCtaId ;  /* 0x00000000000579c3 */ /* 0x000e620000008800 */
[----:B------:R-:W-:-:S03]  /*0260*/  UMOV UR4, 0x400 ;  /* 0x0000040000047882 */ /* 0x000fc60000000000 */
[----:B------:R-:W-:-:S05]  /*0270*/  LEA R4, R4, R11, 0xa ;  /* 0x0000000b04047211 */ /* 0x000fca00078e50ff */
[----:B------:R-:W-:-:S06]  /*0280*/  VIADD R4, R4, 0x400 ;  /* 0x0000040004047836 */ /* 0x000fcc0000000000 */
[----:B------:R-:W3:Y:S01]  /*0290*/  @P0 LDC R4, c[0x0][0x360] ;  /* 0x0000d800ff040b82 */ /* 0x000ee20000000800 */
[----:B-1----:R-:W-:-:S06]  /*02a0*/  ULEA UR4, UR5, UR4, 0x18 ;  /* 0x0000000405047291 */ /* 0x002fcc000f8ec0ff */
[C---:B0-----:R-:W-:Y:S02]  /*02b0*/  LEA R2, R9.reuse, UR4, 0x2 ;  /* 0x0000000409027c11 */ /* 0x041fe4000f8e10ff */
[----:B---3--:R-:W-:-:S03]  /*02c0*/  ISETP.GE.U32.AND P0, PT, R9, R4, PT ;  /* 0x000000040900720c */ /* 0x008fc60003f06070 */
[----:B--2---:R0:W-:Y:S01]  /*02d0*/  @!P1 STS [R2], R3 ;  /* 0x0000000302009388 */ /* 0x0041e20000000800 */
[----:B------:R-:W-:Y:S09]  /*02e0*/  BAR.SYNC.DEFER_BLOCKING 0x0 ;  /* 0x0000000000007b1d */ /* 0x000ff20000010000 */
[----:B------:R-:W-:Y:S05]  /*02f0*/  @P0 EXIT ;  /* 0x000000000000094d */ /* 0x000fea0003800000 */
[C---:B0-----:R-:W-:Y:S02]  /*0300*/  IADD3 R3, PT, PT, R9.reuse, 0x1, RZ ;  /* 0x0000000109037810 */ /* 0x041fe40007ffe0ff */
[----:B------:R-:W-:Y:S02]  /*0310*/  ISETP.NE.AND P0, PT, R9, RZ, PT ;  /* 0x000000ff0900720c */ /* 0x000fe40003f05270 */
[----:B------:R-:W-:-:S13]  /*0320*/  ISETP.GE.U32.AND P1, PT, R3, R4, PT ;  /* 0x000000040300720c */ /* 0x000fda0003f26070 */
[----:B------:R-:W-:Y:S05]  /*0330*/  @P1 BRA `(.L_x_0) ;  /* 0x0000000000381947 */ /* 0x000fea0003800000 */
[----:B------:R-:W-:-:S07]  /*0340*/  IMAD.MOV.U32 R5, RZ, RZ, 0x1 ;  /* 0x00000001ff057424 */ /* 0x000fce00078e00ff */
.L_x_1:
[----:B------:R-:W-:Y:S01]  /*0350*/  SHF.L.U32 R5, R5, 0x1, RZ ;  /* 0x0000000105057819 */ /* 0x000fe200000006ff */
[----:B------:R-:W-:Y:S05]  /*0360*/  WARPSYNC.ALL ;  /* 0x0000000000007948 */ /* 0x000fea0003800000 */
[----:B------:R-:W-:-:S05]  /*0370*/  VIADD R6, R5, 0xffffffff ;  /* 0xffffffff05067836 */ /* 0x000fca0000000000 */
[----:B------:R-:W-:-:S13]  /*0380*/  LOP3.LUT P1, RZ, R6, R9, RZ, 0xc0, !PT ;  /* 0x0000000906ff7212 */ /* 0x000fda000782c0ff */
[----:B------:R-:W-:Y:S02]  /*0390*/  @!P1 LEA R6, R3, UR4, 0x2 ;  /* 0x0000000403069c11 */ /* 0x000fe4000f8e10ff */
[----:B------:R-:W-:Y:S04]  /*03a0*/  @!P1 LDS R3, [R2] ;  /* 0x0000000002039984 */ /* 0x000fe80000000800 */
[----:B------:R-:W0:Y:S02]  /*03b0*/  @!P1 LDS R6, [R6] ;  /* 0x0000000006069984 */ /* 0x000e240000000800 */
[----:B0-----:R-:W-:Y:S01]  /*03c0*/  @!P1 FADD R7, R6, R3 ;  /* 0x0000000306079221 */ /* 0x001fe20000000000 */
[----:B------:R-:W-:-:S04]  /*03d0*/  IADD3 R3, PT, PT, R5, R9, RZ ;  /* 0x0000000905037210 */ /* 0x000fc80007ffe0ff */
[----:B------:R0:W-:Y:S01]  /*03e0*/  @!P1 STS [R2], R7 ;  /* 0x0000000702009388 */ /* 0x0001e20000000800 */
[----:B------:R-:W-:Y:S01]  /*03f0*/  BAR.SYNC.DEFER_BLOCKING 0x0 ;  /* 0x0000000000007b1d */ /* 0x000fe20000010000 */
[----:B------:R-:W-:-:S13]  /*0400*/  ISETP.GE.U32.AND P1, PT, R3, R4, PT ;  /* 0x000000040300720c */ /* 0x000fda0003f26070 */
[----:B0-----:R-:W-:Y:S05]  /*0410*/  @!P1 BRA `(.L_x_1) ;  /* 0xfffffffc00cc9947 */ /* 0x001fea000383ffff */
.L_x_0:
[----:B------:R-:W-:Y:S05]  /*0420*/  @P0 EXIT ;  /* 0x000000000000094d */ /* 0x000fea0003800000 */
[----:B------:R-:W0:Y:S01]  /*0430*/  S2UR UR6, SR_CgaCtaId ;  /* 0x00000000000679c3 */ /* 0x000e220000008800 */
[----:B------:R-:W-:-:S07]  /*0440*/  UMOV UR5, 0x400 ;  /* 0x0000040000057882 */ /* 0x000fce0000000000 */
[----:B------:R-:W1:Y:S01]  /*0450*/  LDC.64 R2, c[0x0][0x388] ;  /* 0x0000e200ff027b82 */ /* 0x000e620000000a00 */
[----:B0-----:R-:W-:Y:S01]  /*0460*/  ULEA UR5, UR6, UR5, 0x18 ;  /* 0x0000000506057291 */ /* 0x001fe2000f8ec0ff */
[----:B-1----:R-:W-:-:S08]  /*0470*/  IMAD.WIDE.U32 R2, R0, 0x4, R2 ;  /* 0x0000000400027825 */ /* 0x002fd000078e0002 */
[----:B------:R-:W0:Y:S04]  /*0480*/  LDS R5, [UR5] ;  /* 0x00000005ff057984 */ /* 0x000e280008000800 */
[----:B0-----:R-:W-:Y:S01]  /*0490*/  STG.E desc[UR8][R2.64], R5 ;  /* 0x0000000502007986 */ /* 0x001fe2000c101908 */
[----:B------:R-:W-:Y:S05]  /*04a0*/  EXIT ;  /* 0x000000000000794d */ /* 0x000fea0003800000 */
.L_x_2:
[----:B------:R-:W-:-:S00]  /*04b0*/  BRA `(.L_x_2) ;  /* 0xfffffffc00fc7947 */ /* 0x000fc0000383ffff */
[----:B------:R-:W-:-:S00]  /*04c0*/  NOP ;  /* 0x0000000000007918 */ /* 0x000fc00000000000 */
        /* <DEDUP_REMOVED lines=11> */
.L_x_3:


//--------------------- .nv.shared._Z13column_reducePfS_iii --------------------------
	.section	.nv.shared._Z13column_reducePfS_iii,"aw",@nobits
	.sectionflags	@""
	.align	16
	.zero		1024


//--------------------- .nv.shared.reserved.0     --------------------------
	.section	.nv.shared.reserved.0,"aw",@nobits
	.weak		__nv_reservedSMEM_offset_0_alias
	.size		__nv_reservedSMEM_offset_0_alias, 0, 64
	.other		__nv_reservedSMEM_offset_0_alias,@"STO_CUDA_RESERVED_SHARED STV_DEFAULT"
__nv_reservedSMEM_offset_0_alias:
	.zero		0
	.zero		64


//--------------------- .nv.constant0._Z13column_reducePfS_iii --------------------------
	.section	.nv.constant0._Z13column_reducePfS_iii,"a",@progbits
	.sectionflags	@""
	.align	4
.nv.constant0._Z13column_reducePfS_iii:
	.zero		924


//--------------------- SYMBOLS --------------------------

	.type		.nv.reservedSmem.offset0,@object
	.size		.nv.reservedSmem.offset0,0x4
	.type		.nv.reservedSmem.cap,@object
	.size		.nv.reservedSmem.cap,0x4
